//
// Generated by NVIDIA NVVM Compiler
//
// Compiler Build ID: CL-36424714
// Cuda compilation tools, release 13.0, V13.0.88
// Based on NVVM 20.0.0
//

.version 9.0
.target sm_100
.address_size 64

	// .globl	_Z11validKernelPfi

.visible .entry _Z11validKernelPfi(
	.param .u64 .ptr .align 1 _Z11validKernelPfi_param_0,
	.param .u32 _Z11validKernelPfi_param_1
)
{
	.reg .pred 	%p<2>;
	.reg .b32 	%r<6>;
	.reg .b32 	%f<3>;
	.reg .b64 	%rd<5>;

	ld.param.u64 	%rd1, [_Z11validKernelPfi_param_0];
	ld.param.u32 	%r2, [_Z11validKernelPfi_param_1];
	mov.u32 	%r3, %ctaid.x;
	mov.u32 	%r4, %ntid.x;
	mov.u32 	%r5, %tid.x;
	mad.lo.s32 	%r1, %r3, %r4, %r5;
	setp.ge.s32 	%p1, %r1, %r2;
	@%p1 bra 	$L__BB0_2;
	cvta.to.global.u64 	%rd2, %rd1;
	mul.wide.s32 	%rd3, %r1, 4;
	add.s64 	%rd4, %rd2, %rd3;
	ld.global.f32 	%f1, [%rd4];
	fma.rn.f32 	%f2, %f1, 0f40000000, 0f3F800000;
	st.global.f32 	[%rd4], %f2;
$L__BB0_2:
	ret;

}
	// .globl	_Z15kernelWithErrorPfib
.visible .entry _Z15kernelWithErrorPfib(
	.param .u64 .ptr .align 1 _Z15kernelWithErrorPfib_param_0,
	.param .u32 _Z15kernelWithErrorPfib_param_1,
	.param .u8 _Z15kernelWithErrorPfib_param_2
)
{
	.reg .pred 	%p<4>;
	.reg .b16 	%rs<2>;
	.reg .b32 	%r<10>;
	.reg .b64 	%rd<5>;

	ld.param.u64 	%rd1, [_Z15kernelWithErrorPfib_param_0];
	ld.param.u32 	%r1, [_Z15kernelWithErrorPfib_param_1];
	ld.param.s8 	%rs1, [_Z15kernelWithErrorPfib_param_2];
	mov.u32 	%r2, %ctaid.x;
	mov.u32 	%r3, %ntid.x;
	mul.lo.s32 	%r4, %r2, %r3;
	mov.u32 	%r6, %tid.x;
	setp.eq.s16 	%p1, %rs1, 0;
	neg.s32 	%r8, %r6;
	setp.ne.s32 	%p2, %r4, %r8;
	or.pred  	%p3, %p1, %p2;
	@%p3 bra 	$L__BB1_2;
	cvta.to.global.u64 	%rd2, %rd1;
	mul.wide.s32 	%rd3, %r1, 4;
	add.s64 	%rd4, %rd2, %rd3;
	mov.b32 	%r9, 1148829696;
	st.global.u32 	[%rd4+4000], %r9;
$L__BB1_2:
	ret;

}


// ===== COMPILED SASS (sm_100) =====

	.target	sm_100

	.elftype	@"ET_EXEC"


//--------------------- .note.nv.tkinfo           --------------------------
	.section	.note.nv.tkinfo,"",@"SHT_NOTE"
	.sectionflags	@"SHF_NOTE_NV_TKINFO"
	.tkinfo
        /*0018*/ 	.word	0x00000002
        /*0030*/ 	.string	""
        /*0030*/ 	.string	"ptxas"
        /*0030*/ 	.string	"Cuda compilation tools, release 13.0, V13.0.88"
        /*0030*/ 	.string	"Build cuda_13.0.r13.0/compiler.36424714_0"
        /*0030*/ 	.string	"-arch sm_100 -m 64 "



//--------------------- .note.nv.cuinfo           --------------------------
	.section	.note.nv.cuinfo,"",@"SHT_NOTE"
	.sectionflags	@"SHF_NOTE_NV_CUINFO"
        /*0018*/ 	.short	0x0002
        /*001a*/ 	.short	0x0064
        /*001c*/ 	.short	0x0082
	.zero		2


//--------------------- .nv.info                  --------------------------
	.section	.nv.info,"",@"SHT_CUDA_INFO"
	.align	4


	//----- nvinfo : EIATTR_REGCOUNT
	.align		4
        /*0000*/ 	.byte	0x04, 0x2f
        /*0002*/ 	.short	(.L_1 - .L_0)
	.align		4
.L_0:
        /*0004*/ 	.word	index@(_Z11validKernelPfi)
        /*0008*/ 	.word	0x00000008


	//----- nvinfo : EIATTR_FRAME_SIZE
	.align		4
.L_1:
        /*000c*/ 	.byte	0x04, 0x11
        /*000e*/ 	.short	(.L_3 - .L_2)
	.align		4
.L_2:
        /*0010*/ 	.word	index@(_Z11validKernelPfi)
        /*0014*/ 	.word	0x00000000


	//----- nvinfo : EIATTR_REGCOUNT
	.align		4
.L_3:
        /*0018*/ 	.byte	0x04, 0x2f
        /*001a*/ 	.short	(.L_5 - .L_4)
	.align		4
.L_4:
        /*001c*/ 	.word	index@(_Z15kernelWithErrorPfib)
        /*0020*/ 	.word	0x0000000a


	//----- nvinfo : EIATTR_FRAME_SIZE
	.align		4
.L_5:
        /*0024*/ 	.byte	0x04, 0x11
        /*0026*/ 	.short	(.L_7 - .L_6)
	.align		4
.L_6:
        /*0028*/ 	.word	index@(_Z15kernelWithErrorPfib)
        /*002c*/ 	.word	0x00000000


	//----- nvinfo : EIATTR_MIN_STACK_SIZE
	.align		4
.L_7:
        /*0030*/ 	.byte	0x04, 0x12
        /*0032*/ 	.short	(.L_9 - .L_8)
	.align		4
.L_8:
        /*0034*/ 	.word	index@(_Z15kernelWithErrorPfib)
        /*0038*/ 	.word	0x00000000


	//----- nvinfo : EIATTR_MIN_STACK_SIZE
	.align		4
.L_9:
        /*003c*/ 	.byte	0x04, 0x12
        /*003e*/ 	.short	(.L_11 - .L_10)
	.align		4
.L_10:
        /*0040*/ 	.word	index@(_Z11validKernelPfi)
        /*0044*/ 	.word	0x00000000
.L_11:


//--------------------- .nv.compat                --------------------------
	.section	.nv.compat,"",@"SHT_CUDA_COMPAT_INFO"
	.align	4
        /*0000*/ 	.byte	0x02, 0x09, 0x00, 0x00, 0x02, 0x02, 0x01, 0x00, 0x02, 0x05, 0x05, 0x00, 0x03, 0x07, 0x01, 0x01
        /*0010*/ 	.byte	0x02, 0x03, 0x00, 0x00, 0x02, 0x06, 0x01, 0x00, 0x04, 0x0b, 0x08, 0x00, 0x09, 0x00, 0x00, 0x00
        /*0020*/ 	.byte	0x00, 0x00, 0x00, 0x00


//--------------------- .nv.info._Z15kernelWithErrorPfib --------------------------
	.section	.nv.info._Z15kernelWithErrorPfib,"",@"SHT_CUDA_INFO"
	.sectionflags	@""
	.align	4


	//----- nvinfo : EIATTR_CUDA_API_VERSION
	.align		4
        /*0000*/ 	.byte	0x04, 0x37
        /*0002*/ 	.short	(.L_13 - .L_12)
.L_12:
        /*0004*/ 	.word	0x00000082


	//----- nvinfo : EIATTR_KPARAM_INFO
	.align		4
.L_13:
        /*0008*/ 	.byte	0x04, 0x17
        /*000a*/ 	.short	(.L_15 - .L_14)
.L_14:
        /*000c*/ 	.word	0x00000000
        /*0010*/ 	.short	0x0002
        /*0012*/ 	.short	0x000c
        /*0014*/ 	.byte	0x00, 0xf0, 0x05, 0x00


	//----- nvinfo : EIATTR_KPARAM_INFO
	.align		4
.L_15:
        /*0018*/ 	.byte	0x04, 0x17
        /*001a*/ 	.short	(.L_17 - .L_16)
.L_16:
        /*001c*/ 	.word	0x00000000
        /*0020*/ 	.short	0x0001
        /*0022*/ 	.short	0x0008
        /*0024*/ 	.byte	0x00, 0xf0, 0x11, 0x00


	//----- nvinfo : EIATTR_KPARAM_INFO
	.align		4
.L_17:
        /*0028*/ 	.byte	0x04, 0x17
        /*002a*/ 	.short	(.L_19 - .L_18)
.L_18:
        /*002c*/ 	.word	0x00000000
        /*0030*/ 	.short	0x0000
        /*0032*/ 	.short	0x0000
        /*0034*/ 	.byte	0x00, 0xf5, 0x21, 0x00


	//----- nvinfo : EIATTR_SPARSE_MMA_MASK
	.align		4
.L_19:
        /*0038*/ 	.byte	0x03, 0x50
        /*003a*/ 	.short	0x0000


	//----- nvinfo : EIATTR_MAXREG_COUNT
	.align		4
        /*003c*/ 	.byte	0x03, 0x1b
        /*003e*/ 	.short	0x00ff


	//----- nvinfo : EIATTR_MERCURY_ISA_VERSION
	.align		4
        /*0040*/ 	.byte	0x03, 0x5f
        /*0042*/ 	.short	0x0101


	//----- nvinfo : EIATTR_VRC_CTA_INIT_COUNT
	.align		4
        /*0044*/ 	.byte	0x02, 0x4a
	.zero		1
	.zero		1


	//----- nvinfo : EIATTR_EXIT_INSTR_OFFSETS
	.align		4
        /*0048*/ 	.byte	0x04, 0x1c
        /*004a*/ 	.short	(.L_21 - .L_20)


	//   ....[0]....
.L_20:
        /*004c*/ 	.word	0x000000b0


	//   ....[1]....
        /*0050*/ 	.word	0x00000120


	//----- nvinfo : EIATTR_CBANK_PARAM_SIZE
	.align		4
.L_21:
        /*0054*/ 	.byte	0x03, 0x19
        /*0056*/ 	.short	0x000d


	//----- nvinfo : EIATTR_PARAM_CBANK
	.align		4
        /*0058*/ 	.byte	0x04, 0x0a
        /*005a*/ 	.short	(.L_23 - .L_22)
	.align		4
.L_22:
        /*005c*/ 	.word	index@(.nv.constant0._Z15kernelWithErrorPfib)
        /*0060*/ 	.short	0x0380
        /*0062*/ 	.short	0x000d


	//----- nvinfo : EIATTR_SW_WAR
	.align		4
.L_23:
        /*0064*/ 	.byte	0x04, 0x36
        /*0066*/ 	.short	(.L_25 - .L_24)
.L_24:
        /*0068*/ 	.word	0x00000008
.L_25:


//--------------------- .nv.info._Z11validKernelPfi --------------------------
	.section	.nv.info._Z11validKernelPfi,"",@"SHT_CUDA_INFO"
	.sectionflags	@""
	.align	4


	//----- nvinfo : EIATTR_CUDA_API_VERSION
	.align		4
        /*0000*/ 	.byte	0x04, 0x37
        /*0002*/ 	.short	(.L_27 - .L_26)
.L_26:
        /*0004*/ 	.word	0x00000082


	//----- nvinfo : EIATTR_KPARAM_INFO
	.align		4
.L_27:
        /*0008*/ 	.byte	0x04, 0x17
        /*000a*/ 	.short	(.L_29 - .L_28)
.L_28:
        /*000c*/ 	.word	0x00000000
        /*0010*/ 	.short	0x0001
        /*0012*/ 	.short	0x0008
        /*0014*/ 	.byte	0x00, 0xf0, 0x11, 0x00


	//----- nvinfo : EIATTR_KPARAM_INFO
	.align		4
.L_29:
        /*0018*/ 	.byte	0x04, 0x17
        /*001a*/ 	.short	(.L_31 - .L_30)
.L_30:
        /*001c*/ 	.word	0x00000000
        /*0020*/ 	.short	0x0000
        /*0022*/ 	.short	0x0000
        /*0024*/ 	.byte	0x00, 0xf5, 0x21, 0x00


	//----- nvinfo : EIATTR_SPARSE_MMA_MASK
	.align		4
.L_31:
        /*0028*/ 	.byte	0x03, 0x50
        /*002a*/ 	.short	0x0000


	//----- nvinfo : EIATTR_MAXREG_COUNT
	.align		4
        /*002c*/ 	.byte	0x03, 0x1b
        /*002e*/ 	.short	0x00ff


	//----- nvinfo : EIATTR_MERCURY_ISA_VERSION
	.align		4
        /*0030*/ 	.byte	0x03, 0x5f
        /*0032*/ 	.short	0x0101


	//----- nvinfo : EIATTR_VRC_CTA_INIT_COUNT
	.align		4
        /*0034*/ 	.byte	0x02, 0x4a
	.zero		1
	.zero		1


	//----- nvinfo : EIATTR_EXIT_INSTR_OFFSETS
	.align		4
        /*0038*/ 	.byte	0x04, 0x1c
        /*003a*/ 	.short	(.L_33 - .L_32)


	//   ....[0]....
.L_32:
        /*003c*/ 	.word	0x00000070


	//   ....[1]....
        /*0040*/ 	.word	0x000000f0


	//----- nvinfo : EIATTR_CBANK_PARAM_SIZE
	.align		4
.L_33:
        /*0044*/ 	.byte	0x03, 0x19
        /*0046*/ 	.short	0x000c


	//----- nvinfo : EIATTR_PARAM_CBANK
	.align		4
        /*0048*/ 	.byte	0x04, 0x0a
        /*004a*/ 	.short	(.L_35 - .L_34)
	.align		4
.L_34:
        /*004c*/ 	.word	index@(.nv.constant0._Z11validKernelPfi)
        /*0050*/ 	.short	0x0380
        /*0052*/ 	.short	0x000c


	//----- nvinfo : EIATTR_SW_WAR
	.align		4
.L_35:
        /*0054*/ 	.byte	0x04, 0x36
        /*0056*/ 	.short	(.L_37 - .L_36)
.L_36:
        /*0058*/ 	.word	0x00000008
.L_37:


//--------------------- .nv.callgraph             --------------------------
	.section	.nv.callgraph,"",@"SHT_CUDA_CALLGRAPH"
	.align	4
	.sectionentsize	8
	.align		4
        /*0000*/ 	.word	0x00000000
	.align		4
        /*0004*/ 	.word	0xffffffff
	.align		4
        /*0008*/ 	.word	0x00000000
	.align		4
        /*000c*/ 	.word	0xfffffffe
	.align		4
        /*0010*/ 	.word	0x00000000
	.align		4
        /*0014*/ 	.word	0xfffffffd
	.align		4
        /*0018*/ 	.word	0x00000000
	.align		4
        /*001c*/ 	.word	0xfffffffc


//--------------------- .text._Z15kernelWithErrorPfib --------------------------
	.section	.text._Z15kernelWithErrorPfib,"ax",@progbits
	.align	128
        .global         _Z15kernelWithErrorPfib
        .type           _Z15kernelWithErrorPfib,@function
        .size           _Z15kernelWithErrorPfib,(.L_x_2 - _Z15kernelWithErrorPfib)
        .other          _Z15kernelWithErrorPfib,@"STO_CUDA_ENTRY STV_DEFAULT"
_Z15kernelWithErrorPfib:
.text._Z15kernelWithErrorPfib:
[----:B------:R-:W-:Y:S01]  /*0000*/  LDC R1, c[0x0][0x37c] ;  /* 0x0000df00ff017b82 */ /* 0x000fe20000000800 */
[----:B------:R-:W0:Y:S07]  /*0010*/  S2R R0, SR_TID.X ;  /* 0x0000000000007919 */ /* 0x000e2e0000002100 */
[----:B------:R-:W1:Y:S01]  /*0020*/  S2UR UR4, SR_CTAID.X ;  /* 0x00000000000479c3 */ /* 0x000e620000002500 */
[----:B------:R-:W1:Y:S01]  /*0030*/  LDCU UR5, c[0x0][0x360] ;  /* 0x00006c00ff0577ac */ /* 0x000e620008000800 */
[----:B------:R-:W2:Y:S02]  /*0040*/  LDCU.U8 UR6, c[0x0][0x38c] ;  /* 0x00007180ff0677ac */ /* 0x000ea40008000000 */
[----:B--2---:R-:W-:-:S02]  /*0050*/  UPRMT UR6, UR6, 0x8880, URZ ;  /* 0x0000888006067896 */ /* 0x004fc400080000ff */
[----:B-1----:R-:W-:Y:S01]  /*0060*/  UIMAD UR4, UR4, UR5, URZ ;  /* 0x00000005040472a4 */ /* 0x002fe2000f8e02ff */
[----:B0-----:R-:W-:-:S05]  /*0070*/  IMAD.MOV R0, RZ, RZ, -R0 ;  /* 0x000000ffff007224 */ /* 0x001fca00078e0a00 */
[----:B------:R-:W-:Y:S01]  /*0080*/  ISETP.NE.AND P0, PT, R0, UR4, PT ;  /* 0x0000000400007c0c */ /* 0x000fe2000bf05270 */
[----:B------:R-:W-:-:S03]  /*0090*/  UMOV UR4, UR6 ;  /* 0x0000000600047c82 */ /* 0x000fc60008000000 */
[----:B------:R-:W-:-:S13]  /*00a0*/  ISETP.EQ.OR P0, PT, RZ, UR4, P0 ;  /* 0x00000004ff007c0c */ /* 0x000fda0008702670 */
[----:B------:R-:W-:Y:S05]  /*00b0*/  @P0 EXIT ;  /* 0x000000000000094d */ /* 0x000fea0003800000 */
[----:B------:R-:W0:Y:S01]  /*00c0*/  LDC R5, c[0x0][0x388] ;  /* 0x0000e200ff057b82 */ /* 0x000e220000000800 */
[----:B------:R-:W1:Y:S01]  /*00d0*/  LDCU.64 UR4, c[0x0][0x358] ;  /* 0x00006b00ff0477ac */ /* 0x000e620008000a00 */
[----:B------:R-:W-:-:S06]  /*00e0*/  HFMA2 R7, -RZ, RZ, 4.47265625, -2 ;  /* 0x4479c000ff077431 */ /* 0x000fcc00000001ff */
[----:B------:R-:W0:Y:S02]  /*00f0*/  LDC.64 R2, c[0x0][0x380] ;  /* 0x0000e000ff027b82 */ /* 0x000e240000000a00 */
[----:B0-----:R-:W-:-:S05]  /*0100*/  IMAD.WIDE R2, R5, 0x4, R2 ;  /* 0x0000000405027825 */ /* 0x001fca00078e0202 */
[----:B-1----:R-:W-:Y:S01]  /*0110*/  STG.E desc[UR4][R2.64+0xfa0], R7 ;  /* 0x000fa00702007986 */ /* 0x002fe2000c101904 */
[----:B------:R-:W-:Y:S05]  /*0120*/  EXIT ;  /* 0x000000000000794d */ /* 0x000fea0003800000 */
.L_x_0:
[----:B------:R-:W-:-:S00]  /*0130*/  BRA `(.L_x_0) ;  /* 0xfffffffc00fc7947 */ /* 0x000fc0000383ffff */
[----:B------:R-:W-:-:S00]  /*0140*/  NOP ;  /* 0x0000000000007918 */ /* 0x000fc00000000000 */
        /* <DEDUP_REMOVED lines=11> */
.L_x_2:


//--------------------- .text._Z11validKernelPfi  --------------------------
	.section	.text._Z11validKernelPfi,"ax",@progbits
	.align	128
        .global         _Z11validKernelPfi
        .type           _Z11validKernelPfi,@function
        .size           _Z11validKernelPfi,(.L_x_3 - _Z11validKernelPfi)
        .other          _Z11validKernelPfi,@"STO_CUDA_ENTRY STV_DEFAULT"
_Z11validKernelPfi:
.text._Z11validKernelPfi:
[----:B------:R-:W-:Y:S01]  /*0000*/  LDC R1, c[0x0][0x37c] ;  /* 0x0000df00ff017b82 */ /* 0x000fe20000000800 */
[----:B------:R-:W0:Y:S07]  /*0010*/  S2R R0, SR_TID.X ;  /* 0x0000000000007919 */ /* 0x000e2e0000002100 */
[----:B------:R-:W0:Y:S01]  /*0020*/  S2UR UR4, SR_CTAID.X ;  /* 0x00000000000479c3 */ /* 0x000e220000002500 */
[----:B------:R-:W1:Y:S07]  /*0030*/  LDCU UR5, c[0x0][0x388] ;  /* 0x00007100ff0577ac */ /* 0x000e6e0008000800 */
[----:B------:R-:W0:Y:S02]  /*0040*/  LDC R5, c[0x0][0x360] ;  /* 0x0000d800ff057b82 */ /* 0x000e240000000800 */
[----:B0-----:R-:W-:-:S05]  /*0050*/  IMAD R5, R5, UR4, R0 ;  /* 0x0000000405057c24 */ /* 0x001fca000f8e0200 */
[----:B-1----:R-:W-:-:S13]  /*0060*/  ISETP.GE.AND P0, PT, R5, UR5, PT ;  /* 0x0000000505007c0c */ /* 0x002fda000bf06270 */
[----:B------:R-:W-:Y:S05]  /*0070*/  @P0 EXIT ;  /* 0x000000000000094d */ /* 0x000fea0003800000 */
[----:B------:R-:W0:Y:S01]  /*0080*/  LDC.64 R2, c[0x0][0x380] ;  /* 0x0000e000ff027b82 */ /* 0x000e220000000a00 */
[----:B------:R-:W1:Y:S01]  /*0090*/  LDCU.64 UR4, c[0x0][0x358] ;  /* 0x00006b00ff0477ac */ /* 0x000e620008000a00 */
[----:B0-----:R-:W-:-:S05]  /*00a0*/  IMAD.WIDE R2, R5, 0x4, R2 ;  /* 0x0000000405027825 */ /* 0x001fca00078e0202 */
[----:B-1----:R-:W2:Y:S01]  /*00b0*/  LDG.E R0, desc[UR4][R2.64] ;  /* 0x0000000402007981 */ /* 0x002ea2000c1e1900 */
[----:B------:R-:W-:-:S05]  /*00c0*/  HFMA2 R5, -RZ, RZ, 2, 0 ;  /* 0x40000000ff057431 */ /* 0x000fca00000001ff */
[----:B--2---:R-:W-:-:S05]  /*00d0*/  FFMA R5, R0, R5, 1 ;  /* 0x3f80000000057423 */ /* 0x004fca0000000005 */
[----:B------:R-:W-:Y:S01]  /*00e0*/  STG.E desc[UR4][R2.64], R5 ;  /* 0x0000000502007986 */ /* 0x000fe2000c101904 */
[----:B------:R-:W-:Y:S05]  /*00f0*/  EXIT ;  /* 0x000000000000794d */ /* 0x000fea0003800000 */
.L_x_1:
        /* <DEDUP_REMOVED lines=16> */
.L_x_3:


//--------------------- .nv.shared.reserved.0     --------------------------
	.section	.nv.shared.reserved.0,"aw",@nobits
	.weak		__nv_reservedSMEM_offset_0_alias
	.size		__nv_reservedSMEM_offset_0_alias, 0, 64
	.other		__nv_reservedSMEM_offset_0_alias,@"STO_CUDA_RESERVED_SHARED STV_DEFAULT"
__nv_reservedSMEM_offset_0_alias:
	.zero		0
	.zero		64


//--------------------- .nv.constant0._Z15kernelWithErrorPfib --------------------------
	.section	.nv.constant0._Z15kernelWithErrorPfib,"a",@progbits
	.sectionflags	@""
	.align	4
.nv.constant0._Z15kernelWithErrorPfib:
	.zero		909


//--------------------- .nv.constant0._Z11validKernelPfi --------------------------
	.section	.nv.constant0._Z11validKernelPfi,"a",@progbits
	.sectionflags	@""
	.align	4
.nv.constant0._Z11validKernelPfi:
	.zero		908


//--------------------- SYMBOLS --------------------------

	.type		.nv.reservedSmem.offset0,@object
	.size		.nv.reservedSmem.offset0,0x4
